	.headerflags	@"EF_CUDA_TEXMODE_UNIFIED EF_CUDA_64BIT_ADDRESS EF_CUDA_ACCELERATORS EF_CUDA_SM90 EF_CUDA_VIRTUAL_SM(EF_CUDA_SM90)"
	.elftype	@"ET_EXEC"


//--------------------- .nv.info                  --------------------------
	.section	.nv.info,"",@"SHT_CUDA_INFO"
	.align	4


	//----- nvinfo : EIATTR_REGCOUNT
	.align		4
        /*0000*/ 	.byte	0x04, 0x2f
        /*0002*/ 	.short	(.L_3 - .L_2)
	.align		4
.L_2:
        /*0004*/ 	.word	index@(triton_poi_fused__native_batch_norm_legit_no_training_convolution_hardtanh_85)
        /*0008*/ 	.word	0x0000001a


	//----- nvinfo : EIATTR_MIN_STACK_SIZE
	.align		4
.L_3:
        /*000c*/ 	.byte	0x04, 0x12
        /*000e*/ 	.short	(.L_5 - .L_4)
	.align		4
.L_4:
        /*0010*/ 	.word	index@(triton_poi_fused__native_batch_norm_legit_no_training_convolution_hardtanh_85)
        /*0014*/ 	.word	0x00000000


	//----- nvinfo : EIATTR_FRAME_SIZE
	.align		4
.L_5:
        /*0018*/ 	.byte	0x04, 0x11
        /*001a*/ 	.short	(.L_7 - .L_6)
	.align		4
.L_6:
        /*001c*/ 	.word	index@(triton_poi_fused__native_batch_norm_legit_no_training_convolution_hardtanh_85)
        /*0020*/ 	.word	0x00000000


	//----- nvinfo : EIATTR_MIN_STACK_SIZE
	.align		4
.L_7:
        /*0024*/ 	.byte	0x04, 0x12
        /*0026*/ 	.short	(.L_9 - .L_8)
	.align		4
.L_8:
        /*0028*/ 	.word	index@(triton_poi_fused__native_batch_norm_legit_no_training_convolution_hardtanh_85)
        /*002c*/ 	.word	0x00000000
.L_9:


//--------------------- .nv.info.triton_poi_fused__native_batch_norm_legit_no_training_convolution_hardtanh_85 --------------------------
	.section	.nv.info.triton_poi_fused__native_batch_norm_legit_no_training_convolution_hardtanh_85,"",@"SHT_CUDA_INFO"
	.sectionflags	@""
	.align	4


	//----- nvinfo : EIATTR_CUDA_API_VERSION
	.align		4
        /*0000*/ 	.byte	0x04, 0x37
        /*0002*/ 	.short	(.L_11 - .L_10)
.L_10:
        /*0004*/ 	.word	0x0000007c


	//----- nvinfo : EIATTR_KPARAM_INFO
	.align		4
.L_11:
        /*0008*/ 	.byte	0x04, 0x17
        /*000a*/ 	.short	(.L_13 - .L_12)
.L_12:
        /*000c*/ 	.word	0x00000000
        /*0010*/ 	.short	0x0007
        /*0012*/ 	.short	0x0038
        /*0014*/ 	.byte	0x00, 0xf0, 0x11, 0x00


	//----- nvinfo : EIATTR_KPARAM_INFO
	.align		4
.L_13:
        /*0018*/ 	.byte	0x04, 0x17
        /*001a*/ 	.short	(.L_15 - .L_14)
.L_14:
        /*001c*/ 	.word	0x00000000
        /*0020*/ 	.short	0x0006
        /*0022*/ 	.short	0x0030
        /*0024*/ 	.byte	0x00, 0xf4, 0x21, 0x00


	//----- nvinfo : EIATTR_KPARAM_INFO
	.align		4
.L_15:
        /*0028*/ 	.byte	0x04, 0x17
        /*002a*/ 	.short	(.L_17 - .L_16)
.L_16:
        /*002c*/ 	.word	0x00000000
        /*0030*/ 	.short	0x0005
        /*0032*/ 	.short	0x0028
        /*0034*/ 	.byte	0x00, 0xf4, 0x21, 0x00


	//----- nvinfo : EIATTR_KPARAM_INFO
	.align		4
.L_17:
        /*0038*/ 	.byte	0x04, 0x17
        /*003a*/ 	.short	(.L_19 - .L_18)
.L_18:
        /*003c*/ 	.word	0x00000000
        /*0040*/ 	.short	0x0004
        /*0042*/ 	.short	0x0020
        /*0044*/ 	.byte	0x00, 0xf4, 0x21, 0x00


	//----- nvinfo : EIATTR_KPARAM_INFO
	.align		4
.L_19:
        /*0048*/ 	.byte	0x04, 0x17
        /*004a*/ 	.short	(.L_21 - .L_20)
.L_20:
        /*004c*/ 	.word	0x00000000
        /*0050*/ 	.short	0x0003
        /*0052*/ 	.short	0x0018
        /*0054*/ 	.byte	0x00, 0xf4, 0x21, 0x00


	//----- nvinfo : EIATTR_KPARAM_INFO
	.align		4
.L_21:
        /*0058*/ 	.byte	0x04, 0x17
        /*005a*/ 	.short	(.L_23 - .L_22)
.L_22:
        /*005c*/ 	.word	0x00000000
        /*0060*/ 	.short	0x0002
        /*0062*/ 	.short	0x0010
        /*0064*/ 	.byte	0x00, 0xf4, 0x21, 0x00


	//----- nvinfo : EIATTR_KPARAM_INFO
	.align		4
.L_23:
        /*0068*/ 	.byte	0x04, 0x17
        /*006a*/ 	.short	(.L_25 - .L_24)
.L_24:
        /*006c*/ 	.word	0x00000000
        /*0070*/ 	.short	0x0001
        /*0072*/ 	.short	0x0008
        /*0074*/ 	.byte	0x00, 0xf4, 0x21, 0x00


	//----- nvinfo : EIATTR_KPARAM_INFO
	.align		4
.L_25:
        /*0078*/ 	.byte	0x04, 0x17
        /*007a*/ 	.short	(.L_27 - .L_26)
.L_26:
        /*007c*/ 	.word	0x00000000
        /*0080*/ 	.short	0x0000
        /*0082*/ 	.short	0x0000
        /*0084*/ 	.byte	0x00, 0xf4, 0x21, 0x00


	//----- nvinfo : EIATTR_SPARSE_MMA_MASK
	.align		4
.L_27:
        /*0088*/ 	.byte	0x03, 0x50
        /*008a*/ 	.short	0x0000


	//----- nvinfo : EIATTR_MAXREG_COUNT
	.align		4
        /*008c*/ 	.byte	0x03, 0x1b
        /*008e*/ 	.short	0x00ff


	//----- nvinfo : EIATTR_EXIT_INSTR_OFFSETS
	.align		4
        /*0090*/ 	.byte	0x04, 0x1c
        /*0092*/ 	.short	(.L_29 - .L_28)


	//   ....[0]....
.L_28:
        /*0094*/ 	.word	0x000004e0


	//   ....[1]....
        /*0098*/ 	.word	0x00000500


	//----- nvinfo : EIATTR_REQNTID
	.align		4
.L_29:
        /*009c*/ 	.byte	0x04, 0x10
        /*009e*/ 	.short	(.L_31 - .L_30)
.L_30:
        /*00a0*/ 	.word	0x00000080
        /*00a4*/ 	.word	0x00000001
        /*00a8*/ 	.word	0x00000001


	//----- nvinfo : EIATTR_CBANK_PARAM_SIZE
	.align		4
.L_31:
        /*00ac*/ 	.byte	0x03, 0x19
        /*00ae*/ 	.short	0x003c


	//----- nvinfo : EIATTR_PARAM_CBANK
	.align		4
        /*00b0*/ 	.byte	0x04, 0x0a
        /*00b2*/ 	.short	(.L_33 - .L_32)
	.align		4
.L_32:
        /*00b4*/ 	.word	index@(.nv.constant0.triton_poi_fused__native_batch_norm_legit_no_training_convolution_hardtanh_85)
        /*00b8*/ 	.short	0x0210
        /*00ba*/ 	.short	0x003c


	//----- nvinfo : EIATTR_SW_WAR
	.align		4
.L_33:
        /*00bc*/ 	.byte	0x04, 0x36
        /*00be*/ 	.short	(.L_35 - .L_34)
.L_34:
        /*00c0*/ 	.word	0x00000008
.L_35:


//--------------------- .nv.callgraph             --------------------------
	.section	.nv.callgraph,"",@"SHT_CUDA_CALLGRAPH"
	.align	4
	.sectionentsize	8
	.align		4
        /*0000*/ 	.word	0x00000000
	.align		4
        /*0004*/ 	.word	0xffffffff
	.align		4
        /*0008*/ 	.word	0x00000000
	.align		4
        /*000c*/ 	.word	0xfffffffe
	.align		4
        /*0010*/ 	.word	0x00000000
	.align		4
        /*0014*/ 	.word	0xfffffffd
	.align		4
        /*0018*/ 	.word	0x00000000
	.align		4
        /*001c*/ 	.word	0xfffffffc


//--------------------- .nv.constant4             --------------------------
	.section	.nv.constant4,"a",@progbits
	.align	8
	.align		8
.nv.constant4:
        /*0000*/ 	.dword	_$_str
	.align		8
        /*0008*/ 	.dword	_$_str_$_2


//--------------------- .text.triton_poi_fused__native_batch_norm_legit_no_training_convolution_hardtanh_85 --------------------------
	.section	.text.triton_poi_fused__native_batch_norm_legit_no_training_convolution_hardtanh_85,"ax",@progbits
	.align	128
        .global         triton_poi_fused__native_batch_norm_legit_no_training_convolution_hardtanh_85
        .type           triton_poi_fused__native_batch_norm_legit_no_training_convolution_hardtanh_85,@function
        .size           triton_poi_fused__native_batch_norm_legit_no_training_convolution_hardtanh_85,(.L_x_1 - triton_poi_fused__native_batch_norm_legit_no_training_convolution_hardtanh_85)
        .other          triton_poi_fused__native_batch_norm_legit_no_training_convolution_hardtanh_85,@"STO_CUDA_ENTRY STV_DEFAULT"
triton_poi_fused__native_batch_norm_legit_no_training_convolution_hardtanh_85:
.text.triton_poi_fused__native_batch_norm_legit_no_training_convolution_hardtanh_85:
[----:B------:R-:W0:Y:S01]  /*0000*/  LDC R1, c[0x0][0x28] ;  /* 0x00000a00ff017b82 */ /* 0x000e220000000800 */
[----:B------:R-:W1:Y:S07]  /*0010*/  S2R R0, SR_TID.X ;  /* 0x0000000000007919 */ /* 0x000e6e0000002100 */
[----:B------:R-:W2:Y:S01]  /*0020*/  LDC.64 R2, c[0x0][0x228] ;  /* 0x00008a00ff027b82 */ /* 0x000ea20000000a00 */
[----:B------:R-:W-:Y:S01]  /*0030*/  CS2R R6, SRZ ;  /* 0x0000000000067805 */ /* 0x000fe2000001ff00 */
[----:B------:R-:W-:Y:S01]  /*0040*/  ULDC.64 UR4, c[0x0][0x208] ;  /* 0x0000820000047ab9 */ /* 0x000fe20000000a00 */
[----:B------:R-:W3:Y:S05]  /*0050*/  S2R R5, SR_CTAID.X ;  /* 0x0000000000057919 */ /* 0x000eea0000002500 */
[----:B------:R-:W4:Y:S08]  /*0060*/  LDC.64 R16, c[0x0][0x218] ;  /* 0x00008600ff107b82 */ /* 0x000f300000000a00 */
[----:B------:R-:W5:Y:S08]  /*0070*/  LDC.64 R18, c[0x0][0x220] ;  /* 0x00008800ff127b82 */ /* 0x000f700000000a00 */
[----:B------:R-:W5:Y:S01]  /*0080*/  LDC.64 R20, c[0x0][0x230] ;  /* 0x00008c00ff147b82 */ /* 0x000f620000000a00 */
[----:B-1----:R-:W-:-:S07]  /*0090*/  SHF.L.U32 R0, R0, 0x1, RZ ;  /* 0x0000000100007819 */ /* 0x002fce00000006ff */
[----:B------:R-:W1:Y:S01]  /*00a0*/  LDC.64 R14, c[0x0][0x238] ;  /* 0x00008e00ff0e7b82 */ /* 0x000e620000000a00 */
[----:B------:R-:W-:-:S04]  /*00b0*/  LOP3.LUT R0, R0, 0xfe, RZ, 0xc0, !PT ;  /* 0x000000fe00007812 */ /* 0x000fc800078ec0ff */
[----:B---3--:R-:W-:-:S04]  /*00c0*/  LEA R0, R5, R0, 0x8 ;  /* 0x0000000005007211 */ /* 0x008fc800078e40ff */
[C---:B------:R-:W-:Y:S01]  /*00d0*/  ISETP.GE.AND P0, PT, R0.reuse, 0x9300, PT ;  /* 0x000093000000780c */ /* 0x040fe20003f06270 */
[----:B------:R-:W-:-:S05]  /*00e0*/  IMAD.HI R4, R0, 0x6f74ae27, RZ ;  /* 0x6f74ae2700047827 */ /* 0x000fca00078e02ff */
[----:B------:R-:W-:-:S04]  /*00f0*/  SHF.R.U32.HI R5, RZ, 0x1f, R4 ;  /* 0x0000001fff057819 */ /* 0x000fc80000011604 */
[----:B------:R-:W-:-:S05]  /*0100*/  LEA.HI.SX32 R5, R4, R5, 0x18 ;  /* 0x0000000504057211 */ /* 0x000fca00078fc2ff */
[----:B------:R-:W-:Y:S02]  /*0110*/  IMAD R12, R5, -0x24c, R0 ;  /* 0xfffffdb4050c7824 */ /* 0x000fe400078e0200 */
[----:B------:R-:W3:Y:S02]  /*0120*/  LDC.64 R4, c[0x0][0x210] ;  /* 0x00008400ff047b82 */ /* 0x000ee40000000a00 */
[----:B--2---:R-:W-:-:S05]  /*0130*/  IMAD.WIDE R2, R12, 0x4, R2 ;  /* 0x000000040c027825 */ /* 0x004fca00078e0202 */
[----:B------:R2:W3:Y:S01]  /*0140*/  @!P0 LDG.E.EL.64 R6, desc[UR4][R2.64] ;  /* 0x0000000402068981 */ /* 0x0004e2000c2e1b00 */
[----:B------:R-:W-:Y:S02]  /*0150*/  CS2R R8, SRZ ;  /* 0x0000000000087805 */ /* 0x000fe4000001ff00 */
[----:B------:R-:W-:Y:S01]  /*0160*/  CS2R R10, SRZ ;  /* 0x00000000000a7805 */ /* 0x000fe2000001ff00 */
[----:B----4-:R-:W-:-:S04]  /*0170*/  IMAD.WIDE R16, R12, 0x4, R16 ;  /* 0x000000040c107825 */ /* 0x010fc800078e0210 */
[C---:B-----5:R-:W-:Y:S01]  /*0180*/  IMAD.WIDE R18, R12.reuse, 0x4, R18 ;  /* 0x000000040c127825 */ /* 0x060fe200078e0212 */
[----:B------:R4:W5:Y:S01]  /*0190*/  @!P0 LDG.E.EL.64 R8, desc[UR4][R16.64] ;  /* 0x0000000410088981 */ /* 0x000962000c2e1b00 */
[----:B--2---:R-:W-:Y:S02]  /*01a0*/  CS2R R2, SRZ ;  /* 0x0000000000027805 */ /* 0x004fe4000001ff00 */
[----:B0-----:R-:W-:-:S04]  /*01b0*/  IMAD.WIDE R20, R12, 0x4, R20 ;  /* 0x000000040c147825 */ /* 0x001fc800078e0214 */
[----:B-1----:R-:W-:Y:S01]  /*01c0*/  IMAD.WIDE R22, R12, 0x4, R14 ;  /* 0x000000040c167825 */ /* 0x002fe200078e020e */
[----:B------:R-:W2:Y:S03]  /*01d0*/  @!P0 LDG.E.EL.64 R2, desc[UR4][R18.64] ;  /* 0x0000000412028981 */ /* 0x000ea6000c2e1b00 */
[----:B---3--:R-:W-:-:S05]  /*01e0*/  IMAD.WIDE R4, R0, 0x4, R4 ;  /* 0x0000000400047825 */ /* 0x008fca00078e0204 */
[----:B------:R-:W5:Y:S01]  /*01f0*/  @!P0 LDG.E.64 R10, desc[UR4][R4.64] ;  /* 0x00000004040a8981 */ /* 0x000f62000c1e1b00 */
[----:B------:R-:W-:Y:S02]  /*0200*/  CS2R R12, SRZ ;  /* 0x00000000000c7805 */ /* 0x000fe4000001ff00 */
[----:B------:R-:W-:-:S04]  /*0210*/  CS2R R14, SRZ ;  /* 0x00000000000e7805 */ /* 0x000fc8000001ff00 */
[----:B------:R-:W3:Y:S04]  /*0220*/  @!P0 LDG.E.EL.64 R12, desc[UR4][R20.64] ;  /* 0x00000004140c8981 */ /* 0x000ee8000c2e1b00 */
[----:B------:R-:W3:Y:S01]  /*0230*/  @!P0 LDG.E.EL.64 R14, desc[UR4][R22.64] ;  /* 0x00000004160e8981 */ /* 0x000ee2000c2e1b00 */
[----:B------:R-:W-:Y:S01]  /*0240*/  FADD R6, R6, 9.9999997473787516356e-06 ;  /* 0x3727c5ac06067421 */ /* 0x000fe20000000000 */
[----:B------:R-:W-:-:S03]  /*0250*/  FADD R7, R7, 9.9999997473787516356e-06 ;  /* 0x3727c5ac07077421 */ /* 0x000fc60000000000 */
[----:B----4-:R-:W0:Y:S08]  /*0260*/  MUFU.SQRT R16, R6 ;  /* 0x0000000600107308 */ /* 0x010e300000002000 */
[----:B------:R-:W1:Y:S01]  /*0270*/  MUFU.SQRT R17, R7 ;  /* 0x0000000700117308 */ /* 0x000e620000002000 */
[C---:B0-----:R-:W-:Y:S02]  /*0280*/  FSETP.GT.AND P1, PT, R16.reuse, 8.50705917302346158658e+37, PT ;  /* 0x7e8000001000780b */ /* 0x041fe40003f24000 */
[----:B------:R-:W-:-:S02]  /*0290*/  FSETP.GEU.AND P3, PT, R16, 1.175494350822287508e-38, PT ;  /* 0x008000001000780b */ /* 0x000fc40003f6e000 */
[C---:B-1----:R-:W-:Y:S02]  /*02a0*/  FSETP.GT.AND P2, PT, R17.reuse, 8.50705917302346158658e+37, PT ;  /* 0x7e8000001100780b */ /* 0x042fe40003f44000 */
[----:B------:R-:W-:-:S07]  /*02b0*/  FSETP.GEU.AND P4, PT, R17, 1.175494350822287508e-38, PT ;  /* 0x008000001100780b */ /* 0x000fce0003f8e000 */
[----:B------:R-:W-:Y:S01]  /*02c0*/  @P1 FMUL R16, R16, 0.25 ;  /* 0x3e80000010101820 */ /* 0x000fe20000400000 */
[----:B------:R-:W-:-:S03]  /*02d0*/  HFMA2.MMA R6, -RZ, RZ, 1.625, 0 ;  /* 0x3e800000ff067435 */ /* 0x000fc600000001ff */
[----:B------:R-:W-:Y:S01]  /*02e0*/  @!P3 FMUL R16, R16, 16777216 ;  /* 0x4b8000001010b820 */ /* 0x000fe20000400000 */
[----:B------:R-:W-:-:S04]  /*02f0*/  @P2 FMUL R17, R17, 0.25 ;  /* 0x3e80000011112820 */ /* 0x000fc80000400000 */
[----:B------:R-:W-:Y:S01]  /*0300*/  @!P4 FMUL R17, R17, 16777216 ;  /* 0x4b8000001111c820 */ /* 0x000fe20000400000 */
[----:B------:R-:W0:Y:S01]  /*0310*/  MUFU.RCP R16, R16 ;  /* 0x0000001000107308 */ /* 0x000e220000001000 */
[----:B------:R-:W-:-:S07]  /*0320*/  FSEL R7, R6, 1, P1 ;  /* 0x3f80000006077808 */ /* 0x000fce0000800000 */
[----:B------:R-:W1:Y:S01]  /*0330*/  MUFU.RCP R17, R17 ;  /* 0x0000001100117308 */ /* 0x000e620000001000 */
[----:B------:R-:W-:Y:S01]  /*0340*/  FSEL R6, R6, 1, P2 ;  /* 0x3f80000006067808 */ /* 0x000fe20001000000 */
[----:B------:R-:W-:Y:S01]  /*0350*/  @!P3 FMUL R7, R7, 16777216 ;  /* 0x4b8000000707b820 */ /* 0x000fe20000400000 */
[----:B-----5:R-:W-:Y:S01]  /*0360*/  FADD R8, R8, R10 ;  /* 0x0000000a08087221 */ /* 0x020fe20000000000 */
[----:B------:R-:W-:Y:S02]  /*0370*/  FADD R9, R9, R11 ;  /* 0x0000000b09097221 */ /* 0x000fe40000000000 */
[----:B------:R-:W-:Y:S01]  /*0380*/  @!P4 FMUL R6, R6, 16777216 ;  /* 0x4b8000000606c820 */ /* 0x000fe20000400000 */
[----:B0-----:R-:W-:Y:S01]  /*0390*/  FMUL R7, R16, R7 ;  /* 0x0000000710077220 */ /* 0x001fe20000400000 */
[----:B--2---:R-:W-:Y:S01]  /*03a0*/  FADD R2, R8, -R2 ;  /* 0x8000000208027221 */ /* 0x004fe20000000000 */
[----:B------:R-:W-:Y:S01]  /*03b0*/  FADD R3, R9, -R3 ;  /* 0x8000000309037221 */ /* 0x000fe20000000000 */
[----:B-1----:R-:W-:-:S02]  /*03c0*/  FMUL R6, R17, R6 ;  /* 0x0000000611067220 */ /* 0x002fc40000400000 */
[----:B------:R-:W-:Y:S02]  /*03d0*/  FMUL R7, R2, R7 ;  /* 0x0000000702077220 */ /* 0x000fe40000400000 */
[----:B------:R-:W-:Y:S02]  /*03e0*/  FMUL R6, R3, R6 ;  /* 0x0000000603067220 */ /* 0x000fe40000400000 */
[----:B---3--:R-:W-:Y:S01]  /*03f0*/  FFMA R7, R7, R12, R14 ;  /* 0x0000000c07077223 */ /* 0x008fe2000000000e */
[----:B------:R-:W0:Y:S01]  /*0400*/  LDC.64 R2, c[0x0][0x240] ;  /* 0x00009000ff027b82 */ /* 0x000e220000000a00 */
[----:B------:R-:W-:-:S03]  /*0410*/  FFMA R6, R6, R13, R15 ;  /* 0x0000000d06067223 */ /* 0x000fc6000000000f */
[C---:B------:R-:W-:Y:S02]  /*0420*/  FSETP.GTU.AND P1, PT, R7.reuse, RZ, PT ;  /* 0x000000ff0700720b */ /* 0x040fe40003f2c000 */
[C---:B------:R-:W-:Y:S02]  /*0430*/  FSETP.GTU.AND P2, PT, R6.reuse, RZ, PT ;  /* 0x000000ff0600720b */ /* 0x040fe40003f4c000 */
[----:B------:R-:W-:Y:S02]  /*0440*/  FSEL R10, R7, RZ, P1 ;  /* 0x000000ff070a7208 */ /* 0x000fe40000800000 */
[----:B------:R-:W-:Y:S02]  /*0450*/  FSEL R11, R6, RZ, P2 ;  /* 0x000000ff060b7208 */ /* 0x000fe40001000000 */
[C---:B------:R-:W-:Y:S02]  /*0460*/  FSETP.GEU.AND P1, PT, R10.reuse, 6, PT ;  /* 0x40c000000a00780b */ /* 0x040fe40003f2e000 */
[----:B------:R-:W-:Y:S01]  /*0470*/  FSETP.GEU.AND P2, PT, R11, 6, PT ;  /* 0x40c000000b00780b */ /* 0x000fe20003f4e000 */
[----:B------:R1:W-:Y:S01]  /*0480*/  @!P0 STG.E.64 desc[UR4][R4.64], R8 ;  /* 0x0000000804008986 */ /* 0x0003e2000c101b04 */
[----:B------:R-:W-:-:S02]  /*0490*/  FSETP.NAN.AND P3, PT, R10, R10, PT ;  /* 0x0000000a0a00720b */ /* 0x000fc40003f68000 */
[----:B------:R-:W-:Y:S01]  /*04a0*/  FSETP.NAN.AND P4, PT, R11, R11, PT ;  /* 0x0000000b0b00720b */ /* 0x000fe20003f88000 */
[----:B0-----:R-:W-:-:S06]  /*04b0*/  IMAD.WIDE R2, R0, 0x4, R2 ;  /* 0x0000000400027825 */ /* 0x001fcc00078e0202 */
[----:B------:R-:W-:Y:S02]  /*04c0*/  @P1 SEL R10, R10, 0x40c00000, P3 ;  /* 0x40c000000a0a1807 */ /* 0x000fe40001800000 */
[----:B------:R-:W-:Y:S01]  /*04d0*/  @P2 SEL R11, R11, 0x40c00000, P4 ;  /* 0x40c000000b0b2807 */ /* 0x000fe20002000000 */
[----:B------:R-:W-:Y:S06]  /*04e0*/  @P0 EXIT ;  /* 0x000000000000094d */ /* 0x000fec0003800000 */
[----:B------:R-:W-:Y:S01]  /*04f0*/  STG.E.64 desc[UR4][R2.64], R10 ;  /* 0x0000000a02007986 */ /* 0x000fe2000c101b04 */
[----:B------:R-:W-:Y:S05]  /*0500*/  EXIT ;  /* 0x000000000000794d */ /* 0x000fea0003800000 */
.L_x_0:
[----:B------:R-:W-:-:S00]  /*0510*/  BRA `(.L_x_0) ;  /* 0xfffffffc00fc7947 */ /* 0x000fc0000383ffff */
[----:B------:R-:W-:-:S00]  /*0520*/  NOP ;  /* 0x0000000000007918 */ /* 0x000fc00000000000 */
        /* <DEDUP_REMOVED lines=13> */
.L_x_1:


//--------------------- .nv.global.init           --------------------------
	.section	.nv.global.init,"aw",@progbits
.nv.global.init:
	.type		_$_str,@object
	.size		_$_str,(_$_str_$_2 - _$_str)
_$_str:
        /*0000*/ 	.byte	0x5f, 0x5f, 0x43, 0x55, 0x44, 0x41, 0x5f, 0x46, 0x54, 0x5a, 0x00
	.type		_$_str_$_2,@object
	.size		_$_str_$_2,(.L_1 - _$_str_$_2)
_$_str_$_2:
        /*000b*/ 	.byte	0x5f, 0x5f, 0x43, 0x55, 0x44, 0x41, 0x5f, 0x50, 0x52, 0x45, 0x43, 0x5f, 0x53, 0x51, 0x52, 0x54
        /*001b*/ 	.byte	0x00
.L_1:


//--------------------- .nv.constant0.triton_poi_fused__native_batch_norm_legit_no_training_convolution_hardtanh_85 --------------------------
	.section	.nv.constant0.triton_poi_fused__native_batch_norm_legit_no_training_convolution_hardtanh_85,"a",@progbits
	.sectionflags	@""
	.align	4
.nv.constant0.triton_poi_fused__native_batch_norm_legit_no_training_convolution_hardtanh_85:
	.zero		588
